//
// Generated by NVIDIA NVVM Compiler
//
// Compiler Build ID: CL-36424714
// Cuda compilation tools, release 13.0, V13.0.88
// Based on NVVM 20.0.0
//

.version 9.0
.target sm_100
.address_size 64

	// .globl	_Z11tanh_kernelPKfPfi

.visible .entry _Z11tanh_kernelPKfPfi(
	.param .u64 .ptr .align 1 _Z11tanh_kernelPKfPfi_param_0,
	.param .u64 .ptr .align 1 _Z11tanh_kernelPKfPfi_param_1,
	.param .u32 _Z11tanh_kernelPKfPfi_param_2
)
{


	ret;

}


// ===== COMPILED SASS (sm_100) =====

	.target	sm_100

	.elftype	@"ET_EXEC"


//--------------------- .note.nv.tkinfo           --------------------------
	.section	.note.nv.tkinfo,"",@"SHT_NOTE"
	.sectionflags	@"SHF_NOTE_NV_TKINFO"
	.tkinfo
        /*0018*/ 	.word	0x00000002
        /*0030*/ 	.string	""
        /*0030*/ 	.string	"ptxas"
        /*0030*/ 	.string	"Cuda compilation tools, release 13.0, V13.0.88"
        /*0030*/ 	.string	"Build cuda_13.0.r13.0/compiler.36424714_0"
        /*0030*/ 	.string	"-arch sm_100 -m 64 "



//--------------------- .note.nv.cuinfo           --------------------------
	.section	.note.nv.cuinfo,"",@"SHT_NOTE"
	.sectionflags	@"SHF_NOTE_NV_CUINFO"
        /*0018*/ 	.short	0x0002
        /*001a*/ 	.short	0x0064
        /*001c*/ 	.short	0x0082
	.zero		2


//--------------------- .nv.info                  --------------------------
	.section	.nv.info,"",@"SHT_CUDA_INFO"
	.align	4


	//----- nvinfo : EIATTR_REGCOUNT
	.align		4
        /*0000*/ 	.byte	0x04, 0x2f
        /*0002*/ 	.short	(.L_1 - .L_0)
	.align		4
.L_0:
        /*0004*/ 	.word	index@(_Z11tanh_kernelPKfPfi)
        /*0008*/ 	.word	0x00000004


	//----- nvinfo : EIATTR_FRAME_SIZE
	.align		4
.L_1:
        /*000c*/ 	.byte	0x04, 0x11
        /*000e*/ 	.short	(.L_3 - .L_2)
	.align		4
.L_2:
        /*0010*/ 	.word	index@(_Z11tanh_kernelPKfPfi)
        /*0014*/ 	.word	0x00000000


	//----- nvinfo : EIATTR_MIN_STACK_SIZE
	.align		4
.L_3:
        /*0018*/ 	.byte	0x04, 0x12
        /*001a*/ 	.short	(.L_5 - .L_4)
	.align		4
.L_4:
        /*001c*/ 	.word	index@(_Z11tanh_kernelPKfPfi)
        /*0020*/ 	.word	0x00000000
.L_5:


//--------------------- .nv.compat                --------------------------
	.section	.nv.compat,"",@"SHT_CUDA_COMPAT_INFO"
	.align	4
        /*0000*/ 	.byte	0x02, 0x09, 0x00, 0x00, 0x02, 0x02, 0x01, 0x00, 0x02, 0x05, 0x05, 0x00, 0x03, 0x07, 0x01, 0x01
        /*0010*/ 	.byte	0x02, 0x03, 0x00, 0x00, 0x02, 0x06, 0x01, 0x00, 0x04, 0x0b, 0x08, 0x00, 0x09, 0x00, 0x00, 0x00
        /*0020*/ 	.byte	0x00, 0x00, 0x00, 0x00


//--------------------- .nv.info._Z11tanh_kernelPKfPfi --------------------------
	.section	.nv.info._Z11tanh_kernelPKfPfi,"",@"SHT_CUDA_INFO"
	.sectionflags	@""
	.align	4


	//----- nvinfo : EIATTR_CUDA_API_VERSION
	.align		4
        /*0000*/ 	.byte	0x04, 0x37
        /*0002*/ 	.short	(.L_7 - .L_6)
.L_6:
        /*0004*/ 	.word	0x00000082


	//----- nvinfo : EIATTR_KPARAM_INFO
	.align		4
.L_7:
        /*0008*/ 	.byte	0x04, 0x17
        /*000a*/ 	.short	(.L_9 - .L_8)
.L_8:
        /*000c*/ 	.word	0x00000000
        /*0010*/ 	.short	0x0002
        /*0012*/ 	.short	0x0010
        /*0014*/ 	.byte	0x00, 0xf0, 0x11, 0x00


	//----- nvinfo : EIATTR_KPARAM_INFO
	.align		4
.L_9:
        /*0018*/ 	.byte	0x04, 0x17
        /*001a*/ 	.short	(.L_11 - .L_10)
.L_10:
        /*001c*/ 	.word	0x00000000
        /*0020*/ 	.short	0x0001
        /*0022*/ 	.short	0x0008
        /*0024*/ 	.byte	0x00, 0xf5, 0x21, 0x00


	//----- nvinfo : EIATTR_KPARAM_INFO
	.align		4
.L_11:
        /*0028*/ 	.byte	0x04, 0x17
        /*002a*/ 	.short	(.L_13 - .L_12)
.L_12:
        /*002c*/ 	.word	0x00000000
        /*0030*/ 	.short	0x0000
        /*0032*/ 	.short	0x0000
        /*0034*/ 	.byte	0x00, 0xf5, 0x21, 0x00


	//----- nvinfo : EIATTR_SPARSE_MMA_MASK
	.align		4
.L_13:
        /*0038*/ 	.byte	0x03, 0x50
        /*003a*/ 	.short	0x0000


	//----- nvinfo : EIATTR_MAXREG_COUNT
	.align		4
        /*003c*/ 	.byte	0x03, 0x1b
        /*003e*/ 	.short	0x00ff


	//----- nvinfo : EIATTR_MERCURY_ISA_VERSION
	.align		4
        /*0040*/ 	.byte	0x03, 0x5f
        /*0042*/ 	.short	0x0101


	//----- nvinfo : EIATTR_VRC_CTA_INIT_COUNT
	.align		4
        /*0044*/ 	.byte	0x02, 0x4a
	.zero		1
	.zero		1


	//----- nvinfo : EIATTR_EXIT_INSTR_OFFSETS
	.align		4
        /*0048*/ 	.byte	0x04, 0x1c
        /*004a*/ 	.short	(.L_15 - .L_14)


	//   ....[0]....
.L_14:
        /*004c*/ 	.word	0x00000010


	//----- nvinfo : EIATTR_CBANK_PARAM_SIZE
	.align		4
.L_15:
        /*0050*/ 	.byte	0x03, 0x19
        /*0052*/ 	.short	0x0014


	//----- nvinfo : EIATTR_PARAM_CBANK
	.align		4
        /*0054*/ 	.byte	0x04, 0x0a
        /*0056*/ 	.short	(.L_17 - .L_16)
	.align		4
.L_16:
        /*0058*/ 	.word	index@(.nv.constant0._Z11tanh_kernelPKfPfi)
        /*005c*/ 	.short	0x0380
        /*005e*/ 	.short	0x0014


	//----- nvinfo : EIATTR_SW_WAR
	.align		4
.L_17:
        /*0060*/ 	.byte	0x04, 0x36
        /*0062*/ 	.short	(.L_19 - .L_18)
.L_18:
        /*0064*/ 	.word	0x00000008
.L_19:


//--------------------- .nv.callgraph             --------------------------
	.section	.nv.callgraph,"",@"SHT_CUDA_CALLGRAPH"
	.align	4
	.sectionentsize	8
	.align		4
        /*0000*/ 	.word	0x00000000
	.align		4
        /*0004*/ 	.word	0xffffffff
	.align		4
        /*0008*/ 	.word	0x00000000
	.align		4
        /*000c*/ 	.word	0xfffffffe
	.align		4
        /*0010*/ 	.word	0x00000000
	.align		4
        /*0014*/ 	.word	0xfffffffd
	.align		4
        /*0018*/ 	.word	0x00000000
	.align		4
        /*001c*/ 	.word	0xfffffffc


//--------------------- .text._Z11tanh_kernelPKfPfi --------------------------
	.section	.text._Z11tanh_kernelPKfPfi,"ax",@progbits
	.align	128
        .global         _Z11tanh_kernelPKfPfi
        .type           _Z11tanh_kernelPKfPfi,@function
        .size           _Z11tanh_kernelPKfPfi,(.L_x_1 - _Z11tanh_kernelPKfPfi)
        .other          _Z11tanh_kernelPKfPfi,@"STO_CUDA_ENTRY STV_DEFAULT"
_Z11tanh_kernelPKfPfi:
.text._Z11tanh_kernelPKfPfi:
[----:B------:R-:W-:Y:S01]  /*0000*/  LDC R1, c[0x0][0x37c] ;  /* 0x0000df00ff017b82 */ /* 0x000fe20000000800 */
[----:B------:R-:W-:Y:S05]  /*0010*/  EXIT ;  /* 0x000000000000794d */ /* 0x000fea0003800000 */
.L_x_0:
[----:B------:R-:W-:-:S00]  /*0020*/  BRA `(.L_x_0) ;  /* 0xfffffffc00fc7947 */ /* 0x000fc0000383ffff */
[----:B------:R-:W-:-:S00]  /*0030*/  NOP ;  /* 0x0000000000007918 */ /* 0x000fc00000000000 */
        /* <DEDUP_REMOVED lines=12> */
.L_x_1:


//--------------------- .nv.shared.reserved.0     --------------------------
	.section	.nv.shared.reserved.0,"aw",@nobits
	.weak		__nv_reservedSMEM_offset_0_alias
	.size		__nv_reservedSMEM_offset_0_alias, 0, 64
	.other		__nv_reservedSMEM_offset_0_alias,@"STO_CUDA_RESERVED_SHARED STV_DEFAULT"
__nv_reservedSMEM_offset_0_alias:
	.zero		0
	.zero		64


//--------------------- .nv.constant0._Z11tanh_kernelPKfPfi --------------------------
	.section	.nv.constant0._Z11tanh_kernelPKfPfi,"a",@progbits
	.sectionflags	@""
	.align	4
.nv.constant0._Z11tanh_kernelPKfPfi:
	.zero		916


//--------------------- SYMBOLS --------------------------

	.type		.nv.reservedSmem.offset0,@object
	.size		.nv.reservedSmem.offset0,0x4
